//
// Generated by NVIDIA NVVM Compiler
//
// Compiler Build ID: CL-36424714
// Cuda compilation tools, release 13.0, V13.0.88
// Based on NVVM 20.0.0
//

.version 9.0
.target sm_100
.address_size 64

	// .globl	_Z10vector_addPfS_S_

.visible .entry _Z10vector_addPfS_S_(
	.param .u64 .ptr .align 1 _Z10vector_addPfS_S__param_0,
	.param .u64 .ptr .align 1 _Z10vector_addPfS_S__param_1,
	.param .u64 .ptr .align 1 _Z10vector_addPfS_S__param_2
)
{
	.reg .b32 	%r<5>;
	.reg .b32 	%f<4>;
	.reg .b64 	%rd<11>;

	ld.param.u64 	%rd1, [_Z10vector_addPfS_S__param_0];
	ld.param.u64 	%rd2, [_Z10vector_addPfS_S__param_1];
	ld.param.u64 	%rd3, [_Z10vector_addPfS_S__param_2];
	cvta.to.global.u64 	%rd4, %rd3;
	cvta.to.global.u64 	%rd5, %rd2;
	cvta.to.global.u64 	%rd6, %rd1;
	mov.u32 	%r1, %ctaid.x;
	mov.u32 	%r2, %ntid.x;
	mov.u32 	%r3, %tid.x;
	mad.lo.s32 	%r4, %r1, %r2, %r3;
	mul.wide.s32 	%rd7, %r4, 4;
	add.s64 	%rd8, %rd6, %rd7;
	ld.global.f32 	%f1, [%rd8];
	add.s64 	%rd9, %rd5, %rd7;
	ld.global.f32 	%f2, [%rd9];
	add.f32 	%f3, %f1, %f2;
	add.s64 	%rd10, %rd4, %rd7;
	st.global.f32 	[%rd10], %f3;
	ret;

}


// ===== COMPILED SASS (sm_100) =====

	.target	sm_100

	.elftype	@"ET_EXEC"


//--------------------- .note.nv.tkinfo           --------------------------
	.section	.note.nv.tkinfo,"",@"SHT_NOTE"
	.sectionflags	@"SHF_NOTE_NV_TKINFO"
	.tkinfo
        /*0018*/ 	.word	0x00000002
        /*0030*/ 	.string	""
        /*0030*/ 	.string	"ptxas"
        /*0030*/ 	.string	"Cuda compilation tools, release 13.0, V13.0.88"
        /*0030*/ 	.string	"Build cuda_13.0.r13.0/compiler.36424714_0"
        /*0030*/ 	.string	"-arch sm_100 -m 64 "



//--------------------- .note.nv.cuinfo           --------------------------
	.section	.note.nv.cuinfo,"",@"SHT_NOTE"
	.sectionflags	@"SHF_NOTE_NV_CUINFO"
        /*0018*/ 	.short	0x0002
        /*001a*/ 	.short	0x0064
        /*001c*/ 	.short	0x0082
	.zero		2


//--------------------- .nv.info                  --------------------------
	.section	.nv.info,"",@"SHT_CUDA_INFO"
	.align	4


	//----- nvinfo : EIATTR_REGCOUNT
	.align		4
        /*0000*/ 	.byte	0x04, 0x2f
        /*0002*/ 	.short	(.L_1 - .L_0)
	.align		4
.L_0:
        /*0004*/ 	.word	index@(_Z10vector_addPfS_S_)
        /*0008*/ 	.word	0x0000000c


	//----- nvinfo : EIATTR_FRAME_SIZE
	.align		4
.L_1:
        /*000c*/ 	.byte	0x04, 0x11
        /*000e*/ 	.short	(.L_3 - .L_2)
	.align		4
.L_2:
        /*0010*/ 	.word	index@(_Z10vector_addPfS_S_)
        /*0014*/ 	.word	0x00000000


	//----- nvinfo : EIATTR_MIN_STACK_SIZE
	.align		4
.L_3:
        /*0018*/ 	.byte	0x04, 0x12
        /*001a*/ 	.short	(.L_5 - .L_4)
	.align		4
.L_4:
        /*001c*/ 	.word	index@(_Z10vector_addPfS_S_)
        /*0020*/ 	.word	0x00000000
.L_5:


//--------------------- .nv.compat                --------------------------
	.section	.nv.compat,"",@"SHT_CUDA_COMPAT_INFO"
	.align	4
        /*0000*/ 	.byte	0x02, 0x09, 0x00, 0x00, 0x02, 0x02, 0x01, 0x00, 0x02, 0x05, 0x05, 0x00, 0x03, 0x07, 0x01, 0x01
        /*0010*/ 	.byte	0x02, 0x03, 0x00, 0x00, 0x02, 0x06, 0x01, 0x00, 0x04, 0x0b, 0x08, 0x00, 0x09, 0x00, 0x00, 0x00
        /*0020*/ 	.byte	0x00, 0x00, 0x00, 0x00


//--------------------- .nv.info._Z10vector_addPfS_S_ --------------------------
	.section	.nv.info._Z10vector_addPfS_S_,"",@"SHT_CUDA_INFO"
	.sectionflags	@""
	.align	4


	//----- nvinfo : EIATTR_CUDA_API_VERSION
	.align		4
        /*0000*/ 	.byte	0x04, 0x37
        /*0002*/ 	.short	(.L_7 - .L_6)
.L_6:
        /*0004*/ 	.word	0x00000082


	//----- nvinfo : EIATTR_KPARAM_INFO
	.align		4
.L_7:
        /*0008*/ 	.byte	0x04, 0x17
        /*000a*/ 	.short	(.L_9 - .L_8)
.L_8:
        /*000c*/ 	.word	0x00000000
        /*0010*/ 	.short	0x0002
        /*0012*/ 	.short	0x0010
        /*0014*/ 	.byte	0x00, 0xf5, 0x21, 0x00


	//----- nvinfo : EIATTR_KPARAM_INFO
	.align		4
.L_9:
        /*0018*/ 	.byte	0x04, 0x17
        /*001a*/ 	.short	(.L_11 - .L_10)
.L_10:
        /*001c*/ 	.word	0x00000000
        /*0020*/ 	.short	0x0001
        /*0022*/ 	.short	0x0008
        /*0024*/ 	.byte	0x00, 0xf5, 0x21, 0x00


	//----- nvinfo : EIATTR_KPARAM_INFO
	.align		4
.L_11:
        /*0028*/ 	.byte	0x04, 0x17
        /*002a*/ 	.short	(.L_13 - .L_12)
.L_12:
        /*002c*/ 	.word	0x00000000
        /*0030*/ 	.short	0x0000
        /*0032*/ 	.short	0x0000
        /*0034*/ 	.byte	0x00, 0xf5, 0x21, 0x00


	//----- nvinfo : EIATTR_SPARSE_MMA_MASK
	.align		4
.L_13:
        /*0038*/ 	.byte	0x03, 0x50
        /*003a*/ 	.short	0x0000


	//----- nvinfo : EIATTR_MAXREG_COUNT
	.align		4
        /*003c*/ 	.byte	0x03, 0x1b
        /*003e*/ 	.short	0x00ff


	//----- nvinfo : EIATTR_MERCURY_ISA_VERSION
	.align		4
        /*0040*/ 	.byte	0x03, 0x5f
        /*0042*/ 	.short	0x0101


	//----- nvinfo : EIATTR_VRC_CTA_INIT_COUNT
	.align		4
        /*0044*/ 	.byte	0x02, 0x4a
	.zero		1
	.zero		1


	//----- nvinfo : EIATTR_EXIT_INSTR_OFFSETS
	.align		4
        /*0048*/ 	.byte	0x04, 0x1c
        /*004a*/ 	.short	(.L_15 - .L_14)


	//   ....[0]....
.L_14:
        /*004c*/ 	.word	0x00000100


	//----- nvinfo : EIATTR_CBANK_PARAM_SIZE
	.align		4
.L_15:
        /*0050*/ 	.byte	0x03, 0x19
        /*0052*/ 	.short	0x0018


	//----- nvinfo : EIATTR_PARAM_CBANK
	.align		4
        /*0054*/ 	.byte	0x04, 0x0a
        /*0056*/ 	.short	(.L_17 - .L_16)
	.align		4
.L_16:
        /*0058*/ 	.word	index@(.nv.constant0._Z10vector_addPfS_S_)
        /*005c*/ 	.short	0x0380
        /*005e*/ 	.short	0x0018


	//----- nvinfo : EIATTR_SW_WAR
	.align		4
.L_17:
        /*0060*/ 	.byte	0x04, 0x36
        /*0062*/ 	.short	(.L_19 - .L_18)
.L_18:
        /*0064*/ 	.word	0x00000008
.L_19:


//--------------------- .nv.callgraph             --------------------------
	.section	.nv.callgraph,"",@"SHT_CUDA_CALLGRAPH"
	.align	4
	.sectionentsize	8
	.align		4
        /*0000*/ 	.word	0x00000000
	.align		4
        /*0004*/ 	.word	0xffffffff
	.align		4
        /*0008*/ 	.word	0x00000000
	.align		4
        /*000c*/ 	.word	0xfffffffe
	.align		4
        /*0010*/ 	.word	0x00000000
	.align		4
        /*0014*/ 	.word	0xfffffffd
	.align		4
        /*0018*/ 	.word	0x00000000
	.align		4
        /*001c*/ 	.word	0xfffffffc


//--------------------- .text._Z10vector_addPfS_S_ --------------------------
	.section	.text._Z10vector_addPfS_S_,"ax",@progbits
	.align	128
        .global         _Z10vector_addPfS_S_
        .type           _Z10vector_addPfS_S_,@function
        .size           _Z10vector_addPfS_S_,(.L_x_1 - _Z10vector_addPfS_S_)
        .other          _Z10vector_addPfS_S_,@"STO_CUDA_ENTRY STV_DEFAULT"
_Z10vector_addPfS_S_:
.text._Z10vector_addPfS_S_:
[----:B------:R-:W-:Y:S01]  /*0000*/  LDC R1, c[0x0][0x37c] ;  /* 0x0000df00ff017b82 */ /* 0x000fe20000000800 */
[----:B------:R-:W0:Y:S07]  /*0010*/  S2R R0, SR_TID.X ;  /* 0x0000000000007919 */ /* 0x000e2e0000002100 */
[----:B------:R-:W0:Y:S01]  /*0020*/  S2UR UR6, SR_CTAID.X ;  /* 0x00000000000679c3 */ /* 0x000e220000002500 */
[----:B------:R-:W1:Y:S07]  /*0030*/  LDCU.64 UR4, c[0x0][0x358] ;  /* 0x00006b00ff0477ac */ /* 0x000e6e0008000a00 */
[----:B------:R-:W0:Y:S08]  /*0040*/  LDC R9, c[0x0][0x360] ;  /* 0x0000d800ff097b82 */ /* 0x000e300000000800 */
[----:B------:R-:W2:Y:S08]  /*0050*/  LDC.64 R2, c[0x0][0x380] ;  /* 0x0000e000ff027b82 */ /* 0x000eb00000000a00 */
[----:B------:R-:W3:Y:S01]  /*0060*/  LDC.64 R4, c[0x0][0x388] ;  /* 0x0000e200ff047b82 */ /* 0x000ee20000000a00 */
[----:B0-----:R-:W-:-:S07]  /*0070*/  IMAD R9, R9, UR6, R0 ;  /* 0x0000000609097c24 */ /* 0x001fce000f8e0200 */
[----:B------:R-:W0:Y:S01]  /*0080*/  LDC.64 R6, c[0x0][0x390] ;  /* 0x0000e400ff067b82 */ /* 0x000e220000000a00 */
[----:B--2---:R-:W-:-:S06]  /*0090*/  IMAD.WIDE R2, R9, 0x4, R2 ;  /* 0x0000000409027825 */ /* 0x004fcc00078e0202 */
[----:B-1----:R-:W2:Y:S01]  /*00a0*/  LDG.E R2, desc[UR4][R2.64] ;  /* 0x0000000402027981 */ /* 0x002ea2000c1e1900 */
[----:B---3--:R-:W-:-:S06]  /*00b0*/  IMAD.WIDE R4, R9, 0x4, R4 ;  /* 0x0000000409047825 */ /* 0x008fcc00078e0204 */
[----:B------:R-:W2:Y:S01]  /*00c0*/  LDG.E R5, desc[UR4][R4.64] ;  /* 0x0000000404057981 */ /* 0x000ea2000c1e1900 */
[----:B0-----:R-:W-:-:S04]  /*00d0*/  IMAD.WIDE R6, R9, 0x4, R6 ;  /* 0x0000000409067825 */ /* 0x001fc800078e0206 */
[----:B--2---:R-:W-:-:S05]  /*00e0*/  FADD R9, R2, R5 ;  /* 0x0000000502097221 */ /* 0x004fca0000000000 */
[----:B------:R-:W-:Y:S01]  /*00f0*/  STG.E desc[UR4][R6.64], R9 ;  /* 0x0000000906007986 */ /* 0x000fe2000c101904 */
[----:B------:R-:W-:Y:S05]  /*0100*/  EXIT ;  /* 0x000000000000794d */ /* 0x000fea0003800000 */
.L_x_0:
[----:B------:R-:W-:-:S00]  /*0110*/  BRA `(.L_x_0) ;  /* 0xfffffffc00fc7947 */ /* 0x000fc0000383ffff */
[----:B------:R-:W-:-:S00]  /*0120*/  NOP ;  /* 0x0000000000007918 */ /* 0x000fc00000000000 */
        /* <DEDUP_REMOVED lines=13> */
.L_x_1:


//--------------------- .nv.shared.reserved.0     --------------------------
	.section	.nv.shared.reserved.0,"aw",@nobits
	.weak		__nv_reservedSMEM_offset_0_alias
	.size		__nv_reservedSMEM_offset_0_alias, 0, 64
	.other		__nv_reservedSMEM_offset_0_alias,@"STO_CUDA_RESERVED_SHARED STV_DEFAULT"
__nv_reservedSMEM_offset_0_alias:
	.zero		0
	.zero		64


//--------------------- .nv.constant0._Z10vector_addPfS_S_ --------------------------
	.section	.nv.constant0._Z10vector_addPfS_S_,"a",@progbits
	.sectionflags	@""
	.align	4
.nv.constant0._Z10vector_addPfS_S_:
	.zero		920


//--------------------- SYMBOLS --------------------------

	.type		.nv.reservedSmem.offset0,@object
	.size		.nv.reservedSmem.offset0,0x4
